	.headerflags	@"EF_CUDA_TEXMODE_UNIFIED EF_CUDA_64BIT_ADDRESS EF_CUDA_ACCELERATORS EF_CUDA_SM90 EF_CUDA_VIRTUAL_SM(EF_CUDA_SM90)"
	.elftype	@"ET_EXEC"


//--------------------- .nv.info                  --------------------------
	.section	.nv.info,"",@"SHT_CUDA_INFO"
	.align	4


	//----- nvinfo : EIATTR_REGCOUNT
	.align		4
        /*0000*/ 	.byte	0x04, 0x2f
        /*0002*/ 	.short	(.L_3 - .L_2)
	.align		4
.L_2:
        /*0004*/ 	.word	index@(triton_poi_fused__native_batch_norm_legit_no_training_relu_53)
        /*0008*/ 	.word	0x00000020


	//----- nvinfo : EIATTR_MIN_STACK_SIZE
	.align		4
.L_3:
        /*000c*/ 	.byte	0x04, 0x12
        /*000e*/ 	.short	(.L_5 - .L_4)
	.align		4
.L_4:
        /*0010*/ 	.word	index@(triton_poi_fused__native_batch_norm_legit_no_training_relu_53)
        /*0014*/ 	.word	0x00000000


	//----- nvinfo : EIATTR_FRAME_SIZE
	.align		4
.L_5:
        /*0018*/ 	.byte	0x04, 0x11
        /*001a*/ 	.short	(.L_7 - .L_6)
	.align		4
.L_6:
        /*001c*/ 	.word	index@(triton_poi_fused__native_batch_norm_legit_no_training_relu_53)
        /*0020*/ 	.word	0x00000000


	//----- nvinfo : EIATTR_MIN_STACK_SIZE
	.align		4
.L_7:
        /*0024*/ 	.byte	0x04, 0x12
        /*0026*/ 	.short	(.L_9 - .L_8)
	.align		4
.L_8:
        /*0028*/ 	.word	index@(triton_poi_fused__native_batch_norm_legit_no_training_relu_53)
        /*002c*/ 	.word	0x00000000
.L_9:


//--------------------- .nv.info.triton_poi_fused__native_batch_norm_legit_no_training_relu_53 --------------------------
	.section	.nv.info.triton_poi_fused__native_batch_norm_legit_no_training_relu_53,"",@"SHT_CUDA_INFO"
	.sectionflags	@""
	.align	4


	//----- nvinfo : EIATTR_CUDA_API_VERSION
	.align		4
        /*0000*/ 	.byte	0x04, 0x37
        /*0002*/ 	.short	(.L_11 - .L_10)
.L_10:
        /*0004*/ 	.word	0x0000007c


	//----- nvinfo : EIATTR_KPARAM_INFO
	.align		4
.L_11:
        /*0008*/ 	.byte	0x04, 0x17
        /*000a*/ 	.short	(.L_13 - .L_12)
.L_12:
        /*000c*/ 	.word	0x00000000
        /*0010*/ 	.short	0x0006
        /*0012*/ 	.short	0x0030
        /*0014*/ 	.byte	0x00, 0xf0, 0x11, 0x00


	//----- nvinfo : EIATTR_KPARAM_INFO
	.align		4
.L_13:
        /*0018*/ 	.byte	0x04, 0x17
        /*001a*/ 	.short	(.L_15 - .L_14)
.L_14:
        /*001c*/ 	.word	0x00000000
        /*0020*/ 	.short	0x0005
        /*0022*/ 	.short	0x0028
        /*0024*/ 	.byte	0x00, 0xf4, 0x21, 0x00


	//----- nvinfo : EIATTR_KPARAM_INFO
	.align		4
.L_15:
        /*0028*/ 	.byte	0x04, 0x17
        /*002a*/ 	.short	(.L_17 - .L_16)
.L_16:
        /*002c*/ 	.word	0x00000000
        /*0030*/ 	.short	0x0004
        /*0032*/ 	.short	0x0020
        /*0034*/ 	.byte	0x00, 0xf4, 0x21, 0x00


	//----- nvinfo : EIATTR_KPARAM_INFO
	.align		4
.L_17:
        /*0038*/ 	.byte	0x04, 0x17
        /*003a*/ 	.short	(.L_19 - .L_18)
.L_18:
        /*003c*/ 	.word	0x00000000
        /*0040*/ 	.short	0x0003
        /*0042*/ 	.short	0x0018
        /*0044*/ 	.byte	0x00, 0xf4, 0x21, 0x00


	//----- nvinfo : EIATTR_KPARAM_INFO
	.align		4
.L_19:
        /*0048*/ 	.byte	0x04, 0x17
        /*004a*/ 	.short	(.L_21 - .L_20)
.L_20:
        /*004c*/ 	.word	0x00000000
        /*0050*/ 	.short	0x0002
        /*0052*/ 	.short	0x0010
        /*0054*/ 	.byte	0x00, 0xf4, 0x21, 0x00


	//----- nvinfo : EIATTR_KPARAM_INFO
	.align		4
.L_21:
        /*0058*/ 	.byte	0x04, 0x17
        /*005a*/ 	.short	(.L_23 - .L_22)
.L_22:
        /*005c*/ 	.word	0x00000000
        /*0060*/ 	.short	0x0001
        /*0062*/ 	.short	0x0008
        /*0064*/ 	.byte	0x00, 0xf4, 0x21, 0x00


	//----- nvinfo : EIATTR_KPARAM_INFO
	.align		4
.L_23:
        /*0068*/ 	.byte	0x04, 0x17
        /*006a*/ 	.short	(.L_25 - .L_24)
.L_24:
        /*006c*/ 	.word	0x00000000
        /*0070*/ 	.short	0x0000
        /*0072*/ 	.short	0x0000
        /*0074*/ 	.byte	0x00, 0xf4, 0x21, 0x00


	//----- nvinfo : EIATTR_SPARSE_MMA_MASK
	.align		4
.L_25:
        /*0078*/ 	.byte	0x03, 0x50
        /*007a*/ 	.short	0x0000


	//----- nvinfo : EIATTR_MAXREG_COUNT
	.align		4
        /*007c*/ 	.byte	0x03, 0x1b
        /*007e*/ 	.short	0x00ff


	//----- nvinfo : EIATTR_EXIT_INSTR_OFFSETS
	.align		4
        /*0080*/ 	.byte	0x04, 0x1c
        /*0082*/ 	.short	(.L_27 - .L_26)


	//   ....[0]....
.L_26:
        /*0084*/ 	.word	0x000006e0


	//----- nvinfo : EIATTR_REQNTID
	.align		4
.L_27:
        /*0088*/ 	.byte	0x04, 0x10
        /*008a*/ 	.short	(.L_29 - .L_28)
.L_28:
        /*008c*/ 	.word	0x00000080
        /*0090*/ 	.word	0x00000001
        /*0094*/ 	.word	0x00000001


	//----- nvinfo : EIATTR_CBANK_PARAM_SIZE
	.align		4
.L_29:
        /*0098*/ 	.byte	0x03, 0x19
        /*009a*/ 	.short	0x0034


	//----- nvinfo : EIATTR_PARAM_CBANK
	.align		4
        /*009c*/ 	.byte	0x04, 0x0a
        /*009e*/ 	.short	(.L_31 - .L_30)
	.align		4
.L_30:
        /*00a0*/ 	.word	index@(.nv.constant0.triton_poi_fused__native_batch_norm_legit_no_training_relu_53)
        /*00a4*/ 	.short	0x0210
        /*00a6*/ 	.short	0x0034


	//----- nvinfo : EIATTR_SW_WAR
	.align		4
.L_31:
        /*00a8*/ 	.byte	0x04, 0x36
        /*00aa*/ 	.short	(.L_33 - .L_32)
.L_32:
        /*00ac*/ 	.word	0x00000008
.L_33:


//--------------------- .nv.callgraph             --------------------------
	.section	.nv.callgraph,"",@"SHT_CUDA_CALLGRAPH"
	.align	4
	.sectionentsize	8
	.align		4
        /*0000*/ 	.word	0x00000000
	.align		4
        /*0004*/ 	.word	0xffffffff
	.align		4
        /*0008*/ 	.word	0x00000000
	.align		4
        /*000c*/ 	.word	0xfffffffe
	.align		4
        /*0010*/ 	.word	0x00000000
	.align		4
        /*0014*/ 	.word	0xfffffffd
	.align		4
        /*0018*/ 	.word	0x00000000
	.align		4
        /*001c*/ 	.word	0xfffffffc


//--------------------- .nv.constant4             --------------------------
	.section	.nv.constant4,"a",@progbits
	.align	8
	.align		8
.nv.constant4:
        /*0000*/ 	.dword	_$_str
	.align		8
        /*0008*/ 	.dword	_$_str_$_2


//--------------------- .text.triton_poi_fused__native_batch_norm_legit_no_training_relu_53 --------------------------
	.section	.text.triton_poi_fused__native_batch_norm_legit_no_training_relu_53,"ax",@progbits
	.align	128
        .global         triton_poi_fused__native_batch_norm_legit_no_training_relu_53
        .type           triton_poi_fused__native_batch_norm_legit_no_training_relu_53,@function
        .size           triton_poi_fused__native_batch_norm_legit_no_training_relu_53,(.L_x_1 - triton_poi_fused__native_batch_norm_legit_no_training_relu_53)
        .other          triton_poi_fused__native_batch_norm_legit_no_training_relu_53,@"STO_CUDA_ENTRY STV_DEFAULT"
triton_poi_fused__native_batch_norm_legit_no_training_relu_53:
.text.triton_poi_fused__native_batch_norm_legit_no_training_relu_53:
[----:B------:R-:W-:Y:S01]  /*0000*/  LDC R1, c[0x0][0x28] ;  /* 0x00000a00ff017b82 */ /* 0x000fe20000000800 */
[----:B------:R-:W1:Y:S01]  /*0010*/  S2R R0, SR_TID.X ;  /* 0x0000000000007919 */ /* 0x000e620000002100 */
[----:B------:R-:W-:-:S06]  /*0020*/  ULDC.64 UR4, c[0x0][0x208] ;  /* 0x0000820000047ab9 */ /* 0x000fcc0000000a00 */
[----:B------:R-:W2:Y:S01]  /*0030*/  LDC.64 R16, c[0x0][0x218] ;  /* 0x00008600ff107b82 */ /* 0x000ea20000000a00 */
[----:B------:R-:W3:Y:S07]  /*0040*/  S2R R5, SR_CTAID.X ;  /* 0x0000000000057919 */ /* 0x000eee0000002500 */
[----:B------:R-:W4:Y:S08]  /*0050*/  LDC.64 R14, c[0x0][0x210] ;  /* 0x00008400ff0e7b82 */ /* 0x000f300000000a00 */
[----:B------:R-:W5:Y:S01]  /*0060*/  LDC.64 R12, c[0x0][0x230] ;  /* 0x00008c00ff0c7b82 */ /* 0x000f620000000a00 */
[----:B-1----:R-:W-:-:S02]  /*0070*/  SHF.L.U32 R0, R0, 0x2, RZ ;  /* 0x0000000200007819 */ /* 0x002fc400000006ff */
[----:B---3--:R-:W-:Y:S02]  /*0080*/  SHF.R.S32.HI R3, RZ, 0x15, R5 ;  /* 0x00000015ff037819 */ /* 0x008fe40000011405 */
[----:B------:R-:W-:Y:S02]  /*0090*/  LOP3.LUT R0, R0, 0x1fc, RZ, 0xc0, !PT ;  /* 0x000001fc00007812 */ /* 0x000fe400078ec0ff */
[----:B------:R-:W-:Y:S02]  /*00a0*/  SGXT R3, R3, 0x1 ;  /* 0x000000010303781a */ /* 0x000fe40000000200 */
[----:B------:R-:W-:-:S04]  /*00b0*/  LEA R18, R5, R0, 0xa ;  /* 0x0000000005127211 */ /* 0x000fc800078e50ff */
[----:B------:R-:W-:Y:S02]  /*00c0*/  LEA.HI R0, R3, R18, RZ, 0xa ;  /* 0x0000001203007211 */ /* 0x000fe400078f50ff */
[----:B------:R-:W1:Y:S02]  /*00d0*/  LDC.64 R2, c[0x0][0x220] ;  /* 0x00008800ff027b82 */ /* 0x000e640000000a00 */
[----:B------:R-:W-:Y:S02]  /*00e0*/  SHF.R.S32.HI R23, RZ, 0xa, R0 ;  /* 0x0000000aff177819 */ /* 0x000fe40000011400 */
[----:B------:R-:W-:-:S03]  /*00f0*/  IADD3 R0, R0, 0x200, RZ ;  /* 0x0000020000007810 */ /* 0x000fc60007ffe0ff */
[----:B------:R-:W-:Y:S01]  /*0100*/  IMAD.HI R4, R23, 0x38e38e39, RZ ;  /* 0x38e38e3917047827 */ /* 0x000fe200078e02ff */
[----:B------:R-:W-:-:S04]  /*0110*/  SHF.R.S32.HI R0, RZ, 0xa, R0 ;  /* 0x0000000aff007819 */ /* 0x000fc80000011400 */
[----:B------:R-:W-:Y:S01]  /*0120*/  SHF.R.U32.HI R5, RZ, 0x1f, R4 ;  /* 0x0000001fff057819 */ /* 0x000fe20000011604 */
[----:B------:R-:W-:-:S03]  /*0130*/  IMAD.HI R6, R0, 0x38e38e39, RZ ;  /* 0x38e38e3900067827 */ /* 0x000fc600078e02ff */
[----:B------:R-:W-:Y:S02]  /*0140*/  LEA.HI.SX32 R4, R4, R5, 0x1a ;  /* 0x0000000504047211 */ /* 0x000fe400078fd2ff */
[----:B------:R-:W-:-:S03]  /*0150*/  SHF.R.U32.HI R5, RZ, 0x1f, R6 ;  /* 0x0000001fff057819 */ /* 0x000fc60000011606 */
[----:B------:R-:W-:Y:S01]  /*0160*/  IMAD R23, R4, -0x120, R23 ;  /* 0xfffffee004177824 */ /* 0x000fe200078e0217 */
[----:B------:R-:W-:-:S03]  /*0170*/  LEA.HI.SX32 R5, R6, R5, 0x1a ;  /* 0x0000000506057211 */ /* 0x000fc600078fd2ff */
[----:B-1----:R-:W-:-:S04]  /*0180*/  IMAD.WIDE R8, R23, 0x4, R2 ;  /* 0x0000000417087825 */ /* 0x002fc800078e0202 */
[----:B------:R-:W-:Y:S01]  /*0190*/  IMAD R19, R5, -0x120, R0 ;  /* 0xfffffee005137824 */ /* 0x000fe200078e0200 */
[----:B------:R-:W3:Y:S03]  /*01a0*/  LDG.E.EL R20, desc[UR4][R8.64] ;  /* 0x0000000408147981 */ /* 0x000ee6000c2e1900 */
[----:B------:R-:W-:Y:S02]  /*01b0*/  IMAD.WIDE R10, R19, 0x4, R2 ;  /* 0x00000004130a7825 */ /* 0x000fe400078e0202 */
[----:B------:R-:W1:Y:S03]  /*01c0*/  LDC.64 R2, c[0x0][0x228] ;  /* 0x00008a00ff027b82 */ /* 0x000e660000000a00 */
[----:B------:R-:W3:Y:S01]  /*01d0*/  LDG.E.EL R21, desc[UR4][R10.64] ;  /* 0x000000040a157981 */ /* 0x000ee2000c2e1900 */
[----:B--2---:R-:W-:-:S04]  /*01e0*/  IMAD.WIDE R26, R23, 0x4, R16 ;  /* 0x00000004171a7825 */ /* 0x004fc800078e0210 */
[----:B----4-:R-:W-:Y:S01]  /*01f0*/  IMAD.WIDE R14, R18, 0x4, R14 ;  /* 0x00000004120e7825 */ /* 0x010fe200078e020e */
[----:B------:R-:W2:Y:S04]  /*0200*/  LDG.E.EL R0, desc[UR4][R26.64] ;  /* 0x000000041a007981 */ /* 0x000ea8000c2e1900 */
[----:B------:R-:W2:Y:S01]  /*0210*/  LDG.E.128 R4, desc[UR4][R14.64] ;  /* 0x000000040e047981 */ /* 0x000ea2000c1e1d00 */
[----:B------:R-:W-:-:S03]  /*0220*/  IMAD.WIDE R16, R19, 0x4, R16 ;  /* 0x0000000413107825 */ /* 0x000fc600078e0210 */
[----:B------:R-:W4:Y:S04]  /*0230*/  LDG.E.128 R8, desc[UR4][R14.64+0x800] ;  /* 0x000800040e087981 */ /* 0x000f28000c1e1d00 */
[----:B------:R-:W4:Y:S01]  /*0240*/  LDG.E.EL R16, desc[UR4][R16.64] ;  /* 0x0000000410107981 */ /* 0x000f22000c2e1900 */
[----:B01----:R-:W-:-:S04]  /*0250*/  IMAD.WIDE R24, R23, 0x4, R2 ;  /* 0x0000000417187825 */ /* 0x003fc800078e0202 */
[----:B-----5:R-:W-:Y:S02]  /*0260*/  IMAD.WIDE R22, R23, 0x4, R12 ;  /* 0x0000000417167825 */ /* 0x020fe400078e020c */
[----:B------:R-:W5:Y:S04]  /*0270*/  LDG.E.EL R24, desc[UR4][R24.64] ;  /* 0x0000000418187981 */ /* 0x000f68000c2e1900 */
[----:B------:R-:W5:Y:S01]  /*0280*/  LDG.E.EL R23, desc[UR4][R22.64] ;  /* 0x0000000416177981 */ /* 0x000f62000c2e1900 */
[----:B------:R-:W-:-:S04]  /*0290*/  IMAD.WIDE R2, R19, 0x4, R2 ;  /* 0x0000000413027825 */ /* 0x000fc800078e0202 */
[----:B------:R-:W-:Y:S02]  /*02a0*/  IMAD.WIDE R28, R19, 0x4, R12 ;  /* 0x00000004131c7825 */ /* 0x000fe400078e020c */
[----:B------:R0:W4:Y:S04]  /*02b0*/  LDG.E.EL R12, desc[UR4][R2.64] ;  /* 0x00000004020c7981 */ /* 0x000128000c2e1900 */
[----:B------:R-:W4:Y:S01]  /*02c0*/  LDG.E.EL R13, desc[UR4][R28.64] ;  /* 0x000000041c0d7981 */ /* 0x000f22000c2e1900 */
[----:B0-----:R-:W-:Y:S01]  /*02d0*/  HFMA2.MMA R3, -RZ, RZ, 1.625, 0 ;  /* 0x3e800000ff037435 */ /* 0x001fe200000001ff */
[----:B---3--:R-:W-:-:S04]  /*02e0*/  FADD R20, R20, 9.9999997473787516356e-06 ;  /* 0x3727c5ac14147421 */ /* 0x008fc80000000000 */
[----:B------:R-:W0:Y:S01]  /*02f0*/  MUFU.SQRT R19, R20 ;  /* 0x0000001400137308 */ /* 0x000e220000002000 */
[----:B------:R-:W-:-:S07]  /*0300*/  FADD R21, R21, 9.9999997473787516356e-06 ;  /* 0x3727c5ac15157421 */ /* 0x000fce0000000000 */
[----:B------:R-:W1:Y:S01]  /*0310*/  MUFU.SQRT R25, R21 ;  /* 0x0000001500197308 */ /* 0x000e620000002000 */
[C---:B0-----:R-:W-:Y:S02]  /*0320*/  FSETP.GT.AND P0, PT, R19.reuse, 8.50705917302346158658e+37, PT ;  /* 0x7e8000001300780b */ /* 0x041fe40003f04000 */
[----:B------:R-:W-:Y:S02]  /*0330*/  FSETP.GEU.AND P2, PT, R19, 1.175494350822287508e-38, PT ;  /* 0x008000001300780b */ /* 0x000fe40003f4e000 */
[C---:B-1----:R-:W-:Y:S02]  /*0340*/  FSETP.GT.AND P1, PT, R25.reuse, 8.50705917302346158658e+37, PT ;  /* 0x7e8000001900780b */ /* 0x042fe40003f24000 */
[----:B------:R-:W-:-:S07]  /*0350*/  FSETP.GEU.AND P3, PT, R25, 1.175494350822287508e-38, PT ;  /* 0x008000001900780b */ /* 0x000fce0003f6e000 */
[----:B------:R-:W-:-:S04]  /*0360*/  @P0 FMUL R19, R19, 0.25 ;  /* 0x3e80000013130820 */ /* 0x000fc80000400000 */
[----:B------:R-:W-:Y:S01]  /*0370*/  @!P2 FMUL R19, R19, 16777216 ;  /* 0x4b8000001313a820 */ /* 0x000fe20000400000 */
[----:B------:R-:W-:-:S05]  /*0380*/  @P1 FMUL R25, R25, 0.25 ;  /* 0x3e80000019191820 */ /* 0x000fca0000400000 */
[----:B------:R-:W0:Y:S01]  /*0390*/  MUFU.RCP R19, R19 ;  /* 0x0000001300137308 */ /* 0x000e220000001000 */
[----:B------:R-:W-:Y:S01]  /*03a0*/  @!P3 FMUL R25, R25, 16777216 ;  /* 0x4b8000001919b820 */ /* 0x000fe20000400000 */
[----:B------:R-:W-:-:S06]  /*03b0*/  FSEL R2, R3, 1, P0 ;  /* 0x3f80000003027808 */ /* 0x000fcc0000000000 */
[----:B------:R-:W1:Y:S01]  /*03c0*/  MUFU.RCP R14, R25 ;  /* 0x00000019000e7308 */ /* 0x000e620000001000 */
[----:B------:R-:W-:Y:S01]  /*03d0*/  FSEL R3, R3, 1, P1 ;  /* 0x3f80000003037808 */ /* 0x000fe20000800000 */
[----:B------:R-:W-:Y:S01]  /*03e0*/  @!P2 FMUL R2, R2, 16777216 ;  /* 0x4b8000000202a820 */ /* 0x000fe20000400000 */
[----:B--2---:R-:W-:-:S03]  /*03f0*/  FADD R4, R4, -R0 ;  /* 0x8000000004047221 */ /* 0x004fc60000000000 */
[----:B------:R-:W-:Y:S01]  /*0400*/  @!P3 FMUL R3, R3, 16777216 ;  /* 0x4b8000000303b820 */ /* 0x000fe20000400000 */
[----:B0-----:R-:W-:Y:S01]  /*0410*/  FMUL R15, R19, R2 ;  /* 0x00000002130f7220 */ /* 0x001fe20000400000 */
[--C-:B------:R-:W-:Y:S01]  /*0420*/  FADD R20, R5, -R0.reuse ;  /* 0x8000000005147221 */ /* 0x100fe20000000000 */
[--C-:B------:R-:W-:Y:S01]  /*0430*/  FADD R6, R6, -R0.reuse ;  /* 0x8000000006067221 */ /* 0x100fe20000000000 */
[----:B------:R-:W-:Y:S01]  /*0440*/  FADD R0, R7, -R0 ;  /* 0x8000000007007221 */ /* 0x000fe20000000000 */
[C---:B------:R-:W-:Y:S01]  /*0450*/  FMUL R5, R15.reuse, R4 ;  /* 0x000000040f057220 */ /* 0x040fe20000400000 */
[C---:B------:R-:W-:Y:S01]  /*0460*/  FMUL R4, R15.reuse, R20 ;  /* 0x000000140f047220 */ /* 0x040fe20000400000 */
[----:B-1----:R-:W-:Y:S02]  /*0470*/  FMUL R14, R14, R3 ;  /* 0x000000030e0e7220 */ /* 0x002fe40000400000 */
[----:B------:R-:W0:Y:S01]  /*0480*/  LDC.64 R2, c[0x0][0x238] ;  /* 0x00008e00ff027b82 */ /* 0x000e220000000a00 */
[C---:B------:R-:W-:Y:S01]  /*0490*/  FMUL R20, R15.reuse, R6 ;  /* 0x000000060f147220 */ /* 0x040fe20000400000 */
[----:B------:R-:W-:Y:S01]  /*04a0*/  FMUL R6, R15, R0 ;  /* 0x000000000f067220 */ /* 0x000fe20000400000 */
[--C-:B----4-:R-:W-:Y:S01]  /*04b0*/  FADD R7, R8, -R16.reuse ;  /* 0x8000001008077221 */ /* 0x110fe20000000000 */
[--C-:B------:R-:W-:Y:S01]  /*04c0*/  FADD R9, R9, -R16.reuse ;  /* 0x8000001009097221 */ /* 0x100fe20000000000 */
[--C-:B------:R-:W-:Y:S01]  /*04d0*/  FADD R15, R10, -R16.reuse ;  /* 0x800000100a0f7221 */ /* 0x100fe20000000000 */
[C-C-:B-----5:R-:W-:Y:S01]  /*04e0*/  FFMA R0, R24.reuse, R5, R23.reuse ;  /* 0x0000000518007223 */ /* 0x160fe20000000017 */
[----:B------:R-:W-:Y:S01]  /*04f0*/  FADD R11, R11, -R16 ;  /* 0x800000100b0b7221 */ /* 0x000fe20000000000 */
[C-C-:B------:R-:W-:Y:S01]  /*0500*/  FFMA R4, R24.reuse, R4, R23.reuse ;  /* 0x0000000418047223 */ /* 0x140fe20000000017 */
[C-C-:B------:R-:W-:Y:S01]  /*0510*/  FFMA R5, R24.reuse, R20, R23.reuse ;  /* 0x0000001418057223 */ /* 0x140fe20000000017 */
[----:B------:R-:W-:Y:S01]  /*0520*/  FFMA R23, R24, R6, R23 ;  /* 0x0000000618177223 */ /* 0x000fe20000000017 */
[C---:B------:R-:W-:Y:S01]  /*0530*/  FMUL R7, R14.reuse, R7 ;  /* 0x000000070e077220 */ /* 0x040fe20000400000 */
[C---:B------:R-:W-:Y:S01]  /*0540*/  FMUL R8, R14.reuse, R9 ;  /* 0x000000090e087220 */ /* 0x040fe20000400000 */
[C---:B------:R-:W-:Y:S01]  /*0550*/  FMUL R6, R14.reuse, R15 ;  /* 0x0000000f0e067220 */ /* 0x040fe20000400000 */
[----:B------:R-:W-:Y:S01]  /*0560*/  FMUL R14, R14, R11 ;  /* 0x0000000b0e0e7220 */ /* 0x000fe20000400000 */
[C-C-:B------:R-:W-:Y:S01]  /*0570*/  FFMA R9, R12.reuse, R7, R13.reuse ;  /* 0x000000070c097223 */ /* 0x140fe2000000000d */
[C-C-:B------:R-:W-:Y:S01]  /*0580*/  FFMA R8, R12.reuse, R8, R13.reuse ;  /* 0x000000080c087223 */ /* 0x140fe2000000000d */
[C-C-:B------:R-:W-:Y:S01]  /*0590*/  FFMA R10, R12.reuse, R6, R13.reuse ;  /* 0x000000060c0a7223 */ /* 0x140fe2000000000d */
[----:B------:R-:W-:Y:S01]  /*05a0*/  FFMA R14, R12, R14, R13 ;  /* 0x0000000e0c0e7223 */ /* 0x000fe2000000000d */
[----:B------:R-:W-:-:S02]  /*05b0*/  FSETP.GEU.AND P6, PT, R23, RZ, PT ;  /* 0x000000ff1700720b */ /* 0x000fc40003fce000 */
[----:B------:R-:W-:Y:S02]  /*05c0*/  FSETP.GEU.AND P0, PT, R5, RZ, PT ;  /* 0x000000ff0500720b */ /* 0x000fe40003f0e000 */
[----:B------:R-:W-:Y:S02]  /*05d0*/  FSETP.GEU.AND P1, PT, R4, RZ, PT ;  /* 0x000000ff0400720b */ /* 0x000fe40003f2e000 */
[----:B------:R-:W-:Y:S02]  /*05e0*/  FSETP.GEU.AND P3, PT, R14, RZ, PT ;  /* 0x000000ff0e00720b */ /* 0x000fe40003f6e000 */
[----:B------:R-:W-:Y:S02]  /*05f0*/  SEL R7, R23, RZ, P6 ;  /* 0x000000ff17077207 */ /* 0x000fe40003000000 */
[----:B------:R-:W-:Y:S02]  /*0600*/  FSETP.GEU.AND P2, PT, R0, RZ, PT ;  /* 0x000000ff0000720b */ /* 0x000fe40003f4e000 */
[----:B------:R-:W-:-:S02]  /*0610*/  FSETP.GEU.AND P4, PT, R10, RZ, PT ;  /* 0x000000ff0a00720b */ /* 0x000fc40003f8e000 */
[----:B------:R-:W-:Y:S02]  /*0620*/  FSETP.GEU.AND P5, PT, R9, RZ, PT ;  /* 0x000000ff0900720b */ /* 0x000fe40003fae000 */
[----:B------:R-:W-:Y:S02]  /*0630*/  FSETP.GEU.AND P6, PT, R8, RZ, PT ;  /* 0x000000ff0800720b */ /* 0x000fe40003fce000 */
[----:B------:R-:W-:Y:S01]  /*0640*/  SEL R6, R5, RZ, P0 ;  /* 0x000000ff05067207 */ /* 0x000fe20000000000 */
[----:B0-----:R-:W-:Y:S01]  /*0650*/  IMAD.WIDE R2, R18, 0x4, R2 ;  /* 0x0000000412027825 */ /* 0x001fe200078e0202 */
[----:B------:R-:W-:Y:S02]  /*0660*/  SEL R5, R4, RZ, P1 ;  /* 0x000000ff04057207 */ /* 0x000fe40000800000 */
[----:B------:R-:W-:Y:S02]  /*0670*/  SEL R15, R14, RZ, P3 ;  /* 0x000000ff0e0f7207 */ /* 0x000fe40001800000 */
[----:B------:R-:W-:-:S02]  /*0680*/  SEL R4, R0, RZ, P2 ;  /* 0x000000ff00047207 */ /* 0x000fc40001000000 */
[----:B------:R-:W-:Y:S02]  /*0690*/  SEL R14, R10, RZ, P4 ;  /* 0x000000ff0a0e7207 */ /* 0x000fe40002000000 */
[----:B------:R-:W-:Y:S02]  /*06a0*/  SEL R12, R9, RZ, P5 ;  /* 0x000000ff090c7207 */ /* 0x000fe40002800000 */
[----:B------:R-:W-:Y:S01]  /*06b0*/  SEL R13, R8, RZ, P6 ;  /* 0x000000ff080d7207 */ /* 0x000fe20003000000 */
[----:B------:R-:W-:Y:S04]  /*06c0*/  STG.E.128 desc[UR4][R2.64], R4 ;  /* 0x0000000402007986 */ /* 0x000fe8000c101d04 */
[----:B------:R-:W-:Y:S01]  /*06d0*/  STG.E.128 desc[UR4][R2.64+0x800], R12 ;  /* 0x0008000c02007986 */ /* 0x000fe2000c101d04 */
[----:B------:R-:W-:Y:S05]  /*06e0*/  EXIT ;  /* 0x000000000000794d */ /* 0x000fea0003800000 */
.L_x_0:
[----:B------:R-:W-:-:S00]  /*06f0*/  BRA `(.L_x_0) ;  /* 0xfffffffc00fc7947 */ /* 0x000fc0000383ffff */
[----:B------:R-:W-:-:S00]  /*0700*/  NOP ;  /* 0x0000000000007918 */ /* 0x000fc00000000000 */
[----:B------:R-:W-:-:S00]  /*0710*/  NOP ;  /* 0x0000000000007918 */ /* 0x000fc00000000000 */
[----:B------:R-:W-:-:S00]  /*0720*/  NOP ;  /* 0x0000000000007918 */ /* 0x000fc00000000000 */
[----:B------:R-:W-:-:S00]  /*0730*/  NOP ;  /* 0x0000000000007918 */ /* 0x000fc00000000000 */
[----:B------:R-:W-:-:S00]  /*0740*/  NOP ;  /* 0x0000000000007918 */ /* 0x000fc00000000000 */
[----:B------:R-:W-:-:S00]  /*0750*/  NOP ;  /* 0x0000000000007918 */ /* 0x000fc00000000000 */
[----:B------:R-:W-:-:S00]  /*0760*/  NOP ;  /* 0x0000000000007918 */ /* 0x000fc00000000000 */
[----:B------:R-:W-:-:S00]  /*0770*/  NOP ;  /* 0x0000000000007918 */ /* 0x000fc00000000000 */
.L_x_1:


//--------------------- .nv.global.init           --------------------------
	.section	.nv.global.init,"aw",@progbits
.nv.global.init:
	.type		_$_str,@object
	.size		_$_str,(_$_str_$_2 - _$_str)
_$_str:
        /*0000*/ 	.byte	0x5f, 0x5f, 0x43, 0x55, 0x44, 0x41, 0x5f, 0x46, 0x54, 0x5a, 0x00
	.type		_$_str_$_2,@object
	.size		_$_str_$_2,(.L_1 - _$_str_$_2)
_$_str_$_2:
        /*000b*/ 	.byte	0x5f, 0x5f, 0x43, 0x55, 0x44, 0x41, 0x5f, 0x50, 0x52, 0x45, 0x43, 0x5f, 0x53, 0x51, 0x52, 0x54
        /*001b*/ 	.byte	0x00
.L_1:


//--------------------- .nv.constant0.triton_poi_fused__native_batch_norm_legit_no_training_relu_53 --------------------------
	.section	.nv.constant0.triton_poi_fused__native_batch_norm_legit_no_training_relu_53,"a",@progbits
	.sectionflags	@""
	.align	4
.nv.constant0.triton_poi_fused__native_batch_norm_legit_no_training_relu_53:
	.zero		580
